//
// Generated by NVIDIA NVVM Compiler
//
// Compiler Build ID: CL-36424714
// Cuda compilation tools, release 13.0, V13.0.88
// Based on NVVM 20.0.0
//

.version 9.0
.target sm_100
.address_size 64

	// .globl	_Z12first_kernelv
.extern .func  (.param .b32 func_retval0) vprintf
(
	.param .b64 vprintf_param_0,
	.param .b64 vprintf_param_1
)
;
.global .align 1 .b8 $str[51] = {104, 101, 108, 108, 111, 32, 67, 85, 68, 65, 32, 116, 104, 114, 101, 97, 100, 32, 40, 98, 108, 111, 99, 107, 32, 73, 68, 58, 32, 37, 100, 44, 32, 116, 104, 114, 101, 97, 100, 32, 73, 68, 58, 32, 37, 100, 41, 33, 32, 10};

.visible .entry _Z12first_kernelv()
{
	.local .align 8 .b8 	__local_depot0[8];
	.reg .b64 	%SP;
	.reg .b64 	%SPL;
	.reg .b32 	%r<5>;
	.reg .b64 	%rd<5>;

	mov.u64 	%SPL, __local_depot0;
	cvta.local.u64 	%SP, %SPL;
	add.u64 	%rd1, %SP, 0;
	add.u64 	%rd2, %SPL, 0;
	mov.u32 	%r1, %tid.x;
	mov.u32 	%r2, %ctaid.x;
	st.local.v2.u32 	[%rd2], {%r2, %r1};
	mov.u64 	%rd3, $str;
	cvta.global.u64 	%rd4, %rd3;
	{ // callseq 0, 0
	.param .b64 param0;
	st.param.b64 	[param0], %rd4;
	.param .b64 param1;
	st.param.b64 	[param1], %rd1;
	.param .b32 retval0;
	call.uni (retval0), 
	vprintf, 
	(
	param0, 
	param1
	);
	ld.param.b32 	%r3, [retval0];
	} // callseq 0
	ret;

}


// ===== COMPILED SASS (sm_100) =====

	.target	sm_100

	.elftype	@"ET_EXEC"


//--------------------- .note.nv.tkinfo           --------------------------
	.section	.note.nv.tkinfo,"",@"SHT_NOTE"
	.sectionflags	@"SHF_NOTE_NV_TKINFO"
	.tkinfo
        /*0018*/ 	.word	0x00000002
        /*0030*/ 	.string	""
        /*0030*/ 	.string	"ptxas"
        /*0030*/ 	.string	"Cuda compilation tools, release 13.0, V13.0.88"
        /*0030*/ 	.string	"Build cuda_13.0.r13.0/compiler.36424714_0"
        /*0030*/ 	.string	"-arch sm_100 -m 64 "



//--------------------- .note.nv.cuinfo           --------------------------
	.section	.note.nv.cuinfo,"",@"SHT_NOTE"
	.sectionflags	@"SHF_NOTE_NV_CUINFO"
        /*0018*/ 	.short	0x0002
        /*001a*/ 	.short	0x0064
        /*001c*/ 	.short	0x0082
	.zero		2


//--------------------- .nv.info                  --------------------------
	.section	.nv.info,"",@"SHT_CUDA_INFO"
	.align	4


	//----- nvinfo : EIATTR_REGCOUNT
	.align		4
        /*0000*/ 	.byte	0x04, 0x2f
        /*0002*/ 	.short	(.L_2 - .L_1)
	.align		4
.L_1:
        /*0004*/ 	.word	index@(_Z12first_kernelv)
        /*0008*/ 	.word	0x00000018


	//----- nvinfo : EIATTR_FRAME_SIZE
	.align		4
.L_2:
        /*000c*/ 	.byte	0x04, 0x11
        /*000e*/ 	.short	(.L_4 - .L_3)
	.align		4
.L_3:
        /*0010*/ 	.word	index@(_Z12first_kernelv)
        /*0014*/ 	.word	0x00000008


	//----- nvinfo : EIATTR_MIN_STACK_SIZE
	.align		4
.L_4:
        /*0018*/ 	.byte	0x04, 0x12
        /*001a*/ 	.short	(.L_6 - .L_5)
	.align		4
.L_5:
        /*001c*/ 	.word	index@(_Z12first_kernelv)
        /*0020*/ 	.word	0x00000008
.L_6:


//--------------------- .nv.compat                --------------------------
	.section	.nv.compat,"",@"SHT_CUDA_COMPAT_INFO"
	.align	4
        /*0000*/ 	.byte	0x02, 0x09, 0x00, 0x00, 0x02, 0x02, 0x01, 0x00, 0x02, 0x05, 0x05, 0x00, 0x03, 0x07, 0x01, 0x01
        /*0010*/ 	.byte	0x02, 0x03, 0x00, 0x00, 0x02, 0x06, 0x01, 0x00, 0x04, 0x0b, 0x08, 0x00, 0x09, 0x00, 0x00, 0x00
        /*0020*/ 	.byte	0x00, 0x00, 0x00, 0x00


//--------------------- .nv.info._Z12first_kernelv --------------------------
	.section	.nv.info._Z12first_kernelv,"",@"SHT_CUDA_INFO"
	.sectionflags	@""
	.align	4


	//----- nvinfo : EIATTR_CUDA_API_VERSION
	.align		4
        /*0000*/ 	.byte	0x04, 0x37
        /*0002*/ 	.short	(.L_8 - .L_7)
.L_7:
        /*0004*/ 	.word	0x00000082


	//----- nvinfo : EIATTR_SPARSE_MMA_MASK
	.align		4
.L_8:
        /*0008*/ 	.byte	0x03, 0x50
        /*000a*/ 	.short	0x0000


	//----- nvinfo : EIATTR_MAXREG_COUNT
	.align		4
        /*000c*/ 	.byte	0x03, 0x1b
        /*000e*/ 	.short	0x00ff


	//----- nvinfo : EIATTR_EXTERNS
	.align		4
        /*0010*/ 	.byte	0x04, 0x0f
        /*0012*/ 	.short	(.L_10 - .L_9)


	//   ....[0]....
	.align		4
.L_9:
        /*0014*/ 	.word	index@(vprintf)


	//----- nvinfo : EIATTR_MERCURY_ISA_VERSION
	.align		4
.L_10:
        /*0018*/ 	.byte	0x03, 0x5f
        /*001a*/ 	.short	0x0101


	//----- nvinfo : EIATTR_VRC_CTA_INIT_COUNT
	.align		4
        /*001c*/ 	.byte	0x02, 0x4a
	.zero		1
	.zero		1


	//----- nvinfo : EIATTR_SYSCALL_OFFSETS
	.align		4
        /*0020*/ 	.byte	0x04, 0x46
        /*0022*/ 	.short	(.L_12 - .L_11)


	//   ....[0]....
.L_11:
        /*0024*/ 	.word	0x000000f0


	//----- nvinfo : EIATTR_EXIT_INSTR_OFFSETS
	.align		4
.L_12:
        /*0028*/ 	.byte	0x04, 0x1c
        /*002a*/ 	.short	(.L_14 - .L_13)


	//   ....[0]....
.L_13:
        /*002c*/ 	.word	0x00000100


	//----- nvinfo : EIATTR_SW_WAR
	.align		4
.L_14:
        /*0030*/ 	.byte	0x04, 0x36
        /*0032*/ 	.short	(.L_16 - .L_15)
.L_15:
        /*0034*/ 	.word	0x00000008
.L_16:


//--------------------- .nv.callgraph             --------------------------
	.section	.nv.callgraph,"",@"SHT_CUDA_CALLGRAPH"
	.align	4
	.sectionentsize	8
	.align		4
        /*0000*/ 	.word	0x00000000
	.align		4
        /*0004*/ 	.word	0xffffffff
	.align		4
        /*0008*/ 	.word	index@(_Z12first_kernelv)
	.align		4
        /*000c*/ 	.word	index@(vprintf)
	.align		4
        /*0010*/ 	.word	0x00000000
	.align		4
        /*0014*/ 	.word	0xfffffffe
	.align		4
        /*0018*/ 	.word	0x00000000
	.align		4
        /*001c*/ 	.word	0xfffffffd
	.align		4
        /*0020*/ 	.word	0x00000000
	.align		4
        /*0024*/ 	.word	0xfffffffc


//--------------------- .nv.constant4             --------------------------
	.section	.nv.constant4,"a",@progbits
	.align	8
	.align		8
.nv.constant4:
        /*0000*/ 	.dword	vprintf
	.align		8
        /*0008*/ 	.dword	$str


//--------------------- .text._Z12first_kernelv   --------------------------
	.section	.text._Z12first_kernelv,"ax",@progbits
	.align	128
        .global         _Z12first_kernelv
        .type           _Z12first_kernelv,@function
        .size           _Z12first_kernelv,(.L_x_2 - _Z12first_kernelv)
        .other          _Z12first_kernelv,@"STO_CUDA_ENTRY STV_DEFAULT"
_Z12first_kernelv:
.text._Z12first_kernelv:
[----:B------:R-:W0:Y:S01]  /*0000*/  LDC R1, c[0x0][0x37c] ;  /* 0x0000df00ff017b82 */ /* 0x000e220000000800 */
[----:B------:R-:W1:Y:S01]  /*0010*/  S2R R9, SR_TID.X ;  /* 0x0000000000097919 */ /* 0x000e620000002100 */
[----:B0-----:R-:W-:Y:S01]  /*0020*/  VIADD R1, R1, 0xfffffff8 ;  /* 0xfffffff801017836 */ /* 0x001fe20000000000 */
[----:B------:R-:W-:Y:S01]  /*0030*/  MOV R0, 0x0 ;  /* 0x0000000000007802 */ /* 0x000fe20000000f00 */
[----:B------:R-:W0:Y:S01]  /*0040*/  LDCU UR4, c[0x0][0x2f8] ;  /* 0x00005f00ff0477ac */ /* 0x000e220008000800 */
[----:B------:R-:W1:Y:S03]  /*0050*/  S2R R8, SR_CTAID.X ;  /* 0x0000000000087919 */ /* 0x000e660000002500 */
[----:B------:R2:W3:Y:S01]  /*0060*/  LDC.64 R2, c[0x4][R0] ;  /* 0x0100000000027b82 */ /* 0x0004e20000000a00 */
[----:B------:R-:W4:Y:S01]  /*0070*/  LDCU.64 UR6, c[0x4][0x8] ;  /* 0x01000100ff0677ac */ /* 0x000f220008000a00 */
[----:B------:R-:W5:Y:S01]  /*0080*/  LDCU UR5, c[0x0][0x2fc] ;  /* 0x00005f80ff0577ac */ /* 0x000f620008000800 */
[----:B0-----:R-:W-:Y:S01]  /*0090*/  IADD3 R6, P0, PT, R1, UR4, RZ ;  /* 0x0000000401067c10 */ /* 0x001fe2000ff1e0ff */
[----:B----4-:R-:W-:Y:S01]  /*00a0*/  IMAD.U32 R4, RZ, RZ, UR6 ;  /* 0x00000006ff047e24 */ /* 0x010fe2000f8e00ff */
[----:B------:R-:W-:-:S03]  /*00b0*/  MOV R5, UR7 ;  /* 0x0000000700057c02 */ /* 0x000fc60008000f00 */
[----:B-----5:R-:W-:Y:S01]  /*00c0*/  IMAD.X R7, RZ, RZ, UR5, P0 ;  /* 0x00000005ff077e24 */ /* 0x020fe200080e06ff */
[----:B-1----:R2:W-:Y:S07]  /*00d0*/  STL.64 [R1], R8 ;  /* 0x0000000801007387 */ /* 0x0025ee0000100a00 */
[----:B------:R-:W-:-:S07]  /*00e0*/  LEPC R20, `(.L_x_0) ;  /* 0x000000001014794e */ /* 0x000fce0000000000 */
[----:B--23--:R-:W-:Y:S05]  /*00f0*/  CALL.ABS.NOINC R2 ;  /* 0x0000000002007343 */ /* 0x00cfea0003c00000 */
.L_x_0:
[----:B------:R-:W-:Y:S05]  /*0100*/  EXIT ;  /* 0x000000000000794d */ /* 0x000fea0003800000 */
.L_x_1:
[----:B------:R-:W-:-:S00]  /*0110*/  BRA `(.L_x_1) ;  /* 0xfffffffc00fc7947 */ /* 0x000fc0000383ffff */
[----:B------:R-:W-:-:S00]  /*0120*/  NOP ;  /* 0x0000000000007918 */ /* 0x000fc00000000000 */
        /* <DEDUP_REMOVED lines=13> */
.L_x_2:


//--------------------- .nv.global.init           --------------------------
	.section	.nv.global.init,"aw",@progbits
.nv.global.init:
	.type		$str,@object
	.size		$str,(.L_0 - $str)
$str:
        /*0000*/ 	.byte	0x68, 0x65, 0x6c, 0x6c, 0x6f, 0x20, 0x43, 0x55, 0x44, 0x41, 0x20, 0x74, 0x68, 0x72, 0x65, 0x61
        /*0010*/ 	.byte	0x64, 0x20, 0x28, 0x62, 0x6c, 0x6f, 0x63, 0x6b, 0x20, 0x49, 0x44, 0x3a, 0x20, 0x25, 0x64, 0x2c
        /*0020*/ 	.byte	0x20, 0x74, 0x68, 0x72, 0x65, 0x61, 0x64, 0x20, 0x49, 0x44, 0x3a, 0x20, 0x25, 0x64, 0x29, 0x21
        /*0030*/ 	.byte	0x20, 0x0a, 0x00
.L_0:


//--------------------- .nv.shared.reserved.0     --------------------------
	.section	.nv.shared.reserved.0,"aw",@nobits
	.weak		__nv_reservedSMEM_offset_0_alias
	.size		__nv_reservedSMEM_offset_0_alias, 0, 64
	.other		__nv_reservedSMEM_offset_0_alias,@"STO_CUDA_RESERVED_SHARED STV_DEFAULT"
__nv_reservedSMEM_offset_0_alias:
	.zero		0
	.zero		64


//--------------------- .nv.constant0._Z12first_kernelv --------------------------
	.section	.nv.constant0._Z12first_kernelv,"a",@progbits
	.sectionflags	@""
	.align	4
.nv.constant0._Z12first_kernelv:
	.zero		896


//--------------------- SYMBOLS --------------------------

	.type		.nv.reservedSmem.offset0,@object
	.size		.nv.reservedSmem.offset0,0x4
	.type		vprintf,@function
